	.headerflags	@"EF_CUDA_TEXMODE_UNIFIED EF_CUDA_64BIT_ADDRESS EF_CUDA_ACCELERATORS EF_CUDA_SM90 EF_CUDA_VIRTUAL_SM(EF_CUDA_SM90)"
	.elftype	@"ET_EXEC"


//--------------------- .nv.info                  --------------------------
	.section	.nv.info,"",@"SHT_CUDA_INFO"
	.align	4


	//----- nvinfo : EIATTR_REGCOUNT
	.align		4
        /*0000*/ 	.byte	0x04, 0x2f
        /*0002*/ 	.short	(.L_1 - .L_0)
	.align		4
.L_0:
        /*0004*/ 	.word	index@(triton_poi_fused_convolution_leaky_relu_pixel_shuffle_10)
        /*0008*/ 	.word	0x00000028


	//----- nvinfo : EIATTR_MIN_STACK_SIZE
	.align		4
.L_1:
        /*000c*/ 	.byte	0x04, 0x12
        /*000e*/ 	.short	(.L_3 - .L_2)
	.align		4
.L_2:
        /*0010*/ 	.word	index@(triton_poi_fused_convolution_leaky_relu_pixel_shuffle_10)
        /*0014*/ 	.word	0x00000000


	//----- nvinfo : EIATTR_FRAME_SIZE
	.align		4
.L_3:
        /*0018*/ 	.byte	0x04, 0x11
        /*001a*/ 	.short	(.L_5 - .L_4)
	.align		4
.L_4:
        /*001c*/ 	.word	index@(triton_poi_fused_convolution_leaky_relu_pixel_shuffle_10)
        /*0020*/ 	.word	0x00000000


	//----- nvinfo : EIATTR_MIN_STACK_SIZE
	.align		4
.L_5:
        /*0024*/ 	.byte	0x04, 0x12
        /*0026*/ 	.short	(.L_7 - .L_6)
	.align		4
.L_6:
        /*0028*/ 	.word	index@(triton_poi_fused_convolution_leaky_relu_pixel_shuffle_10)
        /*002c*/ 	.word	0x00000000
.L_7:


//--------------------- .nv.info.triton_poi_fused_convolution_leaky_relu_pixel_shuffle_10 --------------------------
	.section	.nv.info.triton_poi_fused_convolution_leaky_relu_pixel_shuffle_10,"",@"SHT_CUDA_INFO"
	.sectionflags	@""
	.align	4


	//----- nvinfo : EIATTR_CUDA_API_VERSION
	.align		4
        /*0000*/ 	.byte	0x04, 0x37
        /*0002*/ 	.short	(.L_9 - .L_8)
.L_8:
        /*0004*/ 	.word	0x0000007c


	//----- nvinfo : EIATTR_KPARAM_INFO
	.align		4
.L_9:
        /*0008*/ 	.byte	0x04, 0x17
        /*000a*/ 	.short	(.L_11 - .L_10)
.L_10:
        /*000c*/ 	.word	0x00000000
        /*0010*/ 	.short	0x0005
        /*0012*/ 	.short	0x0024
        /*0014*/ 	.byte	0x00, 0xf0, 0x11, 0x00


	//----- nvinfo : EIATTR_KPARAM_INFO
	.align		4
.L_11:
        /*0018*/ 	.byte	0x04, 0x17
        /*001a*/ 	.short	(.L_13 - .L_12)
.L_12:
        /*001c*/ 	.word	0x00000000
        /*0020*/ 	.short	0x0004
        /*0022*/ 	.short	0x0020
        /*0024*/ 	.byte	0x00, 0xf0, 0x11, 0x00


	//----- nvinfo : EIATTR_KPARAM_INFO
	.align		4
.L_13:
        /*0028*/ 	.byte	0x04, 0x17
        /*002a*/ 	.short	(.L_15 - .L_14)
.L_14:
        /*002c*/ 	.word	0x00000000
        /*0030*/ 	.short	0x0003
        /*0032*/ 	.short	0x0018
        /*0034*/ 	.byte	0x00, 0xf4, 0x21, 0x00


	//----- nvinfo : EIATTR_KPARAM_INFO
	.align		4
.L_15:
        /*0038*/ 	.byte	0x04, 0x17
        /*003a*/ 	.short	(.L_17 - .L_16)
.L_16:
        /*003c*/ 	.word	0x00000000
        /*0040*/ 	.short	0x0002
        /*0042*/ 	.short	0x0010
        /*0044*/ 	.byte	0x00, 0xf4, 0x21, 0x00


	//----- nvinfo : EIATTR_KPARAM_INFO
	.align		4
.L_17:
        /*0048*/ 	.byte	0x04, 0x17
        /*004a*/ 	.short	(.L_19 - .L_18)
.L_18:
        /*004c*/ 	.word	0x00000000
        /*0050*/ 	.short	0x0001
        /*0052*/ 	.short	0x0008
        /*0054*/ 	.byte	0x00, 0xf4, 0x21, 0x00


	//----- nvinfo : EIATTR_KPARAM_INFO
	.align		4
.L_19:
        /*0058*/ 	.byte	0x04, 0x17
        /*005a*/ 	.short	(.L_21 - .L_20)
.L_20:
        /*005c*/ 	.word	0x00000000
        /*0060*/ 	.short	0x0000
        /*0062*/ 	.short	0x0000
        /*0064*/ 	.byte	0x00, 0xf4, 0x21, 0x00


	//----- nvinfo : EIATTR_SPARSE_MMA_MASK
	.align		4
.L_21:
        /*0068*/ 	.byte	0x03, 0x50
        /*006a*/ 	.short	0x0000


	//----- nvinfo : EIATTR_MAXREG_COUNT
	.align		4
        /*006c*/ 	.byte	0x03, 0x1b
        /*006e*/ 	.short	0x00ff


	//----- nvinfo : EIATTR_EXIT_INSTR_OFFSETS
	.align		4
        /*0070*/ 	.byte	0x04, 0x1c
        /*0072*/ 	.short	(.L_23 - .L_22)


	//   ....[0]....
.L_22:
        /*0074*/ 	.word	0x000010e0


	//   ....[1]....
        /*0078*/ 	.word	0x00001160


	//----- nvinfo : EIATTR_REQNTID
	.align		4
.L_23:
        /*007c*/ 	.byte	0x04, 0x10
        /*007e*/ 	.short	(.L_25 - .L_24)
.L_24:
        /*0080*/ 	.word	0x00000100
        /*0084*/ 	.word	0x00000001
        /*0088*/ 	.word	0x00000001


	//----- nvinfo : EIATTR_CBANK_PARAM_SIZE
	.align		4
.L_25:
        /*008c*/ 	.byte	0x03, 0x19
        /*008e*/ 	.short	0x0028


	//----- nvinfo : EIATTR_PARAM_CBANK
	.align		4
        /*0090*/ 	.byte	0x04, 0x0a
        /*0092*/ 	.short	(.L_27 - .L_26)
	.align		4
.L_26:
        /*0094*/ 	.word	index@(.nv.constant0.triton_poi_fused_convolution_leaky_relu_pixel_shuffle_10)
        /*0098*/ 	.short	0x0210
        /*009a*/ 	.short	0x0028


	//----- nvinfo : EIATTR_SW_WAR
	.align		4
.L_27:
        /*009c*/ 	.byte	0x04, 0x36
        /*009e*/ 	.short	(.L_29 - .L_28)
.L_28:
        /*00a0*/ 	.word	0x00000008
.L_29:


//--------------------- .nv.callgraph             --------------------------
	.section	.nv.callgraph,"",@"SHT_CUDA_CALLGRAPH"
	.align	4
	.sectionentsize	8
	.align		4
        /*0000*/ 	.word	0x00000000
	.align		4
        /*0004*/ 	.word	0xffffffff
	.align		4
        /*0008*/ 	.word	0x00000000
	.align		4
        /*000c*/ 	.word	0xfffffffe
	.align		4
        /*0010*/ 	.word	0x00000000
	.align		4
        /*0014*/ 	.word	0xfffffffd
	.align		4
        /*0018*/ 	.word	0x00000000
	.align		4
        /*001c*/ 	.word	0xfffffffc


//--------------------- .text.triton_poi_fused_convolution_leaky_relu_pixel_shuffle_10 --------------------------
	.section	.text.triton_poi_fused_convolution_leaky_relu_pixel_shuffle_10,"ax",@progbits
	.sectionflags	@"SHF_BARRIERS=1"
	.align	128
        .global         triton_poi_fused_convolution_leaky_relu_pixel_shuffle_10
        .type           triton_poi_fused_convolution_leaky_relu_pixel_shuffle_10,@function
        .size           triton_poi_fused_convolution_leaky_relu_pixel_shuffle_10,(.L_x_1 - triton_poi_fused_convolution_leaky_relu_pixel_shuffle_10)
        .other          triton_poi_fused_convolution_leaky_relu_pixel_shuffle_10,@"STO_CUDA_ENTRY STV_DEFAULT"
triton_poi_fused_convolution_leaky_relu_pixel_shuffle_10:
.text.triton_poi_fused_convolution_leaky_relu_pixel_shuffle_10:
[----:B------:R-:W0:Y:S01]  /*0000*/  LDC R1, c[0x0][0x28] ;  /* 0x00000a00ff017b82 */ /* 0x000e220000000800 */
[----:B------:R-:W1:Y:S07]  /*0010*/  S2R R3, SR_CTAID.Y ;  /* 0x0000000000037919 */ /* 0x000e6e0000002600 */
[----:B------:R-:W2:Y:S01]  /*0020*/  LDC.64 R6, c[0x0][0x210] ;  /* 0x00008400ff067b82 */ /* 0x000ea20000000a00 */
[----:B------:R-:W-:Y:S01]  /*0030*/  CS2R R10, SRZ ;  /* 0x00000000000a7805 */ /* 0x000fe2000001ff00 */
[----:B------:R-:W-:Y:S01]  /*0040*/  ULDC.64 UR6, c[0x0][0x208] ;  /* 0x0000820000067ab9 */ /* 0x000fe20000000a00 */
[----:B------:R-:W3:Y:S01]  /*0050*/  S2R R24, SR_TID.X ;  /* 0x0000000000187919 */ /* 0x000ee20000002100 */
[----:B------:R-:W4:Y:S04]  /*0060*/  S2R R2, SR_CTAID.X ;  /* 0x0000000000027919 */ /* 0x000f280000002500 */
[----:B------:R-:W5:Y:S01]  /*0070*/  LDC.64 R20, c[0x0][0x218] ;  /* 0x00008600ff147b82 */ /* 0x000f620000000a00 */
[----:B------:R-:W-:-:S02]  /*0080*/  CS2R R12, SRZ ;  /* 0x00000000000c7805 */ /* 0x000fc4000001ff00 */
[----:B------:R-:W-:Y:S02]  /*0090*/  CS2R R14, SRZ ;  /* 0x00000000000e7805 */ /* 0x000fe4000001ff00 */
[----:B------:R-:W-:Y:S01]  /*00a0*/  CS2R R16, SRZ ;  /* 0x0000000000107805 */ /* 0x000fe2000001ff00 */
[----:B------:R-:W-:Y:S01]  /*00b0*/  ULDC.64 UR4, c[0x0][0x220] ;  /* 0x0000880000047ab9 */ /* 0x000fe20000000a00 */
[--C-:B-1----:R-:W-:Y:S02]  /*00c0*/  SHF.R.S32.HI R0, RZ, 0x17, R3.reuse ;  /* 0x00000017ff007819 */ /* 0x102fe40000011403 */
[----:B---3--:R-:W-:Y:S02]  /*00d0*/  PRMT R29, R24, 0x6540, R3 ;  /* 0x00006540181d7816 */ /* 0x008fe40000000003 */
[----:B------:R-:W-:Y:S01]  /*00e0*/  SGXT R0, R0, 0x1 ;  /* 0x000000010000781a */ /* 0x000fe20000000200 */
[----:B----4-:R-:W-:-:S03]  /*00f0*/  IMAD.SHL.U32 R4, R2, 0x10, RZ ;  /* 0x0000001002047824 */ /* 0x010fc600078e00ff */
[----:B------:R-:W-:Y:S02]  /*0100*/  LEA.HI R5, R0, R29, RZ, 0x8 ;  /* 0x0000001d00057211 */ /* 0x000fe400078f40ff */
[----:B------:R-:W-:Y:S02]  /*0110*/  ISETP.GE.AND P0, PT, R4, 0x40, PT ;  /* 0x000000400400780c */ /* 0x000fe40003f06270 */
[----:B------:R-:W-:-:S05]  /*0120*/  LOP3.LUT R8, R5, 0xffffff00, RZ, 0xc0, !PT ;  /* 0xffffff0005087812 */ /* 0x000fca00078ec0ff */
[C---:B------:R-:W-:Y:S01]  /*0130*/  IMAD.IADD R5, R29.reuse, 0x1, -R8 ;  /* 0x000000011d057824 */ /* 0x040fe200078e0a08 */
[----:B------:R-:W-:Y:S01]  /*0140*/  CS2R R8, SRZ ;  /* 0x0000000000087805 */ /* 0x000fe2000001ff00 */
[----:B------:R-:W-:Y:S02]  /*0150*/  IMAD R29, R29, 0x40, R4 ;  /* 0x000000401d1d7824 */ /* 0x000fe400078e0204 */
[----:B-----5:R-:W-:-:S04]  /*0160*/  IMAD.WIDE R20, R5, 0x4, R20 ;  /* 0x0000000405147825 */ /* 0x020fc800078e0214 */
[C---:B--2---:R-:W-:Y:S01]  /*0170*/  IMAD.WIDE R18, R29.reuse, 0x4, R6 ;  /* 0x000000041d127825 */ /* 0x044fe200078e0206 */
[----:B------:R-:W2:Y:S04]  /*0180*/  LDG.E.EL R5, desc[UR6][R20.64] ;  /* 0x0000000614057981 */ /* 0x000ea8000c2e1900 */
[----:B------:R1:W2:Y:S01]  /*0190*/  @!P0 LDG.E.EL.128 R8, desc[UR6][R18.64] ;  /* 0x0000000612088981 */ /* 0x0002a2000c2e1d00 */
[----:B------:R-:W-:-:S04]  /*01a0*/  VIADD R23, R29, 0x4 ;  /* 0x000000041d177836 */ /* 0x000fc80000000000 */
[----:B------:R-:W-:-:S05]  /*01b0*/  IMAD.WIDE R22, R23, 0x4, R6 ;  /* 0x0000000417167825 */ /* 0x000fca00078e0206 */
[----:B------:R3:W4:Y:S01]  /*01c0*/  @!P0 LDG.E.EL.128 R12, desc[UR6][R22.64] ;  /* 0x00000006160c8981 */ /* 0x000722000c2e1d00 */
[----:B------:R-:W-:Y:S01]  /*01d0*/  VIADD R27, R29, 0x8 ;  /* 0x000000081d1b7836 */ /* 0x000fe20000000000 */
[----:B-1----:R-:W-:-:S03]  /*01e0*/  CS2R R18, SRZ ;  /* 0x0000000000127805 */ /* 0x002fc6000001ff00 */
[----:B------:R-:W-:-:S05]  /*01f0*/  IMAD.WIDE R26, R27, 0x4, R6 ;  /* 0x000000041b1a7825 */ /* 0x000fca00078e0206 */
[----:B------:R1:W5:Y:S01]  /*0200*/  @!P0 LDG.E.EL.128 R16, desc[UR6][R26.64] ;  /* 0x000000061a108981 */ /* 0x000362000c2e1d00 */
[----:B------:R-:W-:Y:S01]  /*0210*/  VIADD R21, R29, 0xc ;  /* 0x0000000c1d157836 */ /* 0x000fe20000000000 */
[----:B---3--:R-:W-:-:S03]  /*0220*/  CS2R R22, SRZ ;  /* 0x0000000000167805 */ /* 0x008fc6000001ff00 */
[----:B------:R-:W-:Y:S01]  /*0230*/  IMAD.WIDE R6, R21, 0x4, R6 ;  /* 0x0000000415067825 */ /* 0x000fe200078e0206 */
[----:B------:R-:W-:-:S06]  /*0240*/  CS2R R20, SRZ ;  /* 0x0000000000147805 */ /* 0x000fcc000001ff00 */
[----:B------:R3:W5:Y:S01]  /*0250*/  @!P0 LDG.E.EL.128 R20, desc[UR6][R6.64] ;  /* 0x0000000606148981 */ /* 0x000762000c2e1d00 */
[----:B------:R-:W-:Y:S01]  /*0260*/  IMAD.SHL.U32 R25, R24, 0x2, RZ ;  /* 0x0000000218197824 */ /* 0x000fe200078e00ff */
[----:B-1----:R-:W-:-:S04]  /*0270*/  SHF.R.U32.HI R27, RZ, 0x17, R3 ;  /* 0x00000017ff1b7819 */ /* 0x002fc80000011603 */
[----:B------:R-:W-:Y:S02]  /*0280*/  LOP3.LUT R28, R25, 0xfe, RZ, 0xc0, !PT ;  /* 0x000000fe191c7812 */ /* 0x000fe400078ec0ff */
[----:B------:R-:W-:Y:S02]  /*0290*/  SHF.R.U32.HI R25, RZ, 0x7, R24 ;  /* 0x00000007ff197819 */ /* 0x000fe40000011618 */
[----:B------:R-:W-:Y:S02]  /*02a0*/  PRMT R3, R28, 0x6540, R3 ;  /* 0x000065401c037816 */ /* 0x000fe40000000003 */
[----:B------:R-:W-:Y:S02]  /*02b0*/  SGXT.U32 R25, R25, 0x1 ;  /* 0x000000011919781a */ /* 0x000fe40000000000 */
[----:B------:R-:W-:Y:S02]  /*02c0*/  SGXT.U32 R27, R27, 0x1 ;  /* 0x000000011b1b781a */ /* 0x000fe40000000000 */
[----:B------:R-:W-:-:S02]  /*02d0*/  SHF.R.S32.HI R24, RZ, 0x1, R3 ;  /* 0x00000001ff187819 */ /* 0x000fc40000011403 */
[----:B------:R-:W-:-:S03]  /*02e0*/  LOP3.LUT R4, R4, R25, RZ, 0xfc, !PT ;  /* 0x0000001904047212 */ /* 0x000fc600078efcff */
[----:B------:R-:W-:Y:S01]  /*02f0*/  IMAD.IADD R27, R24, 0x1, R27 ;  /* 0x00000001181b7824 */ /* 0x000fe200078e021b */
[----:B---3--:R-:W-:Y:S02]  /*0300*/  LOP3.LUT R6, R4, 0x2, RZ, 0xfc, !PT ;  /* 0x0000000204067812 */ /* 0x008fe400078efcff */
[----:B------:R-:W-:Y:S02]  /*0310*/  LEA.HI R0, R0, R3, RZ, 0x2 ;  /* 0x0000000300007211 */ /* 0x000fe400078f10ff */
[----:B------:R-:W-:Y:S02]  /*0320*/  LOP3.LUT R27, R27, 0xfffffffe, RZ, 0xc0, !PT ;  /* 0xfffffffe1b1b7812 */ /* 0x000fe400078ec0ff */
[----:B------:R-:W-:Y:S01]  /*0330*/  SHF.R.S32.HI R7, RZ, 0x1f, R6 ;  /* 0x0000001fff077819 */ /* 0x000fe20000011406 */
[----:B------:R-:W-:Y:S01]  /*0340*/  IMAD.SHL.U32 R25, R0, 0x40, RZ ;  /* 0x0000004000197824 */ /* 0x000fe200078e00ff */
[----:B------:R-:W-:Y:S01]  /*0350*/  LOP3.LUT R3, R4, 0x4, RZ, 0xfc, !PT ;  /* 0x0000000404037812 */ /* 0x000fe200078efcff */
[----:B------:R-:W-:Y:S01]  /*0360*/  IMAD.IADD R0, R24, 0x1, -R27 ;  /* 0x0000000118007824 */ /* 0x000fe200078e0a1b */
[----:B------:R-:W-:-:S02]  /*0370*/  LEA.HI R24, R7, R6, RZ, 0x3 ;  /* 0x0000000607187211 */ /* 0x000fc400078f18ff */
[----:B------:R-:W-:Y:S02]  /*0380*/  SHF.R.S32.HI R26, RZ, 0x1f, R3 ;  /* 0x0000001fff1a7819 */ /* 0x000fe40000011403 */
[----:B------:R-:W-:Y:S02]  /*0390*/  LOP3.LUT R27, R25, 0xffffff00, RZ, 0xc0, !PT ;  /* 0xffffff00191b7812 */ /* 0x000fe400078ec0ff */
[----:B------:R-:W-:Y:S02]  /*03a0*/  LOP3.LUT R7, R24, 0x7ffffff8, RZ, 0xc0, !PT ;  /* 0x7ffffff818077812 */ /* 0x000fe400078ec0ff */
[----:B------:R-:W-:Y:S01]  /*03b0*/  LEA.HI R26, R26, R3, RZ, 0x3 ;  /* 0x000000031a1a7211 */ /* 0x000fe200078f18ff */
[----:B------:R-:W-:Y:S01]  /*03c0*/  IMAD R0, R0, 0x10, R27 ;  /* 0x0000001000007824 */ /* 0x000fe200078e021b */
[C---:B------:R-:W-:Y:S01]  /*03d0*/  ISETP.GE.AND P2, PT, R6.reuse, 0x40, PT ;  /* 0x000000400600780c */ /* 0x040fe20003f46270 */
[----:B------:R-:W-:Y:S01]  /*03e0*/  IMAD.IADD R27, R6, 0x1, -R7 ;  /* 0x00000001061b7824 */ /* 0x000fe200078e0a07 */
[----:B------:R-:W-:Y:S01]  /*03f0*/  LOP3.LUT R6, R26, 0x7ffffff8, RZ, 0xc0, !PT ;  /* 0x7ffffff81a067812 */ /* 0x000fe200078ec0ff */
[----:B------:R-:W-:Y:S01]  /*0400*/  IMAD.SHL.U32 R24, R24, 0x4, RZ ;  /* 0x0000000418187824 */ /* 0x000fe200078e00ff */
[----:B------:R-:W-:-:S02]  /*0410*/  LOP3.LUT R25, R4, 0x6, RZ, 0xfc, !PT ;  /* 0x0000000604197812 */ /* 0x000fc400078efcff */
[C---:B------:R-:W-:Y:S01]  /*0420*/  ISETP.GE.AND P4, PT, R3.reuse, 0x40, PT ;  /* 0x000000400300780c */ /* 0x040fe20003f86270 */
[----:B------:R-:W-:Y:S01]  /*0430*/  IMAD.IADD R31, R3, 0x1, -R6 ;  /* 0x00000001031f7824 */ /* 0x000fe200078e0a06 */
[----:B------:R-:W-:Y:S02]  /*0440*/  SHF.R.S32.HI R28, RZ, 0x1f, R25 ;  /* 0x0000001fff1c7819 */ /* 0x000fe40000011419 */
[----:B------:R-:W-:Y:S01]  /*0450*/  LOP3.LUT R3, R24, 0xffffffe0, RZ, 0xc0, !PT ;  /* 0xffffffe018037812 */ /* 0x000fe200078ec0ff */
[----:B------:R-:W-:Y:S01]  /*0460*/  IMAD R24, R27, 0x2, R0 ;  /* 0x000000021b187824 */ /* 0x000fe200078e0200 */
[----:B------:R-:W-:-:S03]  /*0470*/  LEA.HI R7, R28, R25, RZ, 0x3 ;  /* 0x000000191c077211 */ /* 0x000fc600078f18ff */
[----:B------:R-:W-:Y:S01]  /*0480*/  IMAD.IADD R3, R3, 0x1, R24 ;  /* 0x0000000103037824 */ /* 0x000fe200078e0218 */
[----:B------:R-:W-:Y:S01]  /*0490*/  LOP3.LUT R24, R4, 0xa, RZ, 0xfc, !PT ;  /* 0x0000000a04187812 */ /* 0x000fe200078efcff */
[----:B------:R-:W-:Y:S01]  /*04a0*/  IMAD.SHL.U32 R26, R26, 0x4, RZ ;  /* 0x000000041a1a7824 */ /* 0x000fe200078e00ff */
[----:B------:R-:W-:Y:S02]  /*04b0*/  LOP3.LUT R6, R7, 0x7ffffff8, RZ, 0xc0, !PT ;  /* 0x7ffffff807067812 */ /* 0x000fe400078ec0ff */
[----:B------:R-:W-:Y:S02]  /*04c0*/  SHF.R.S32.HI R27, RZ, 0x1f, R24 ;  /* 0x0000001fff1b7819 */ /* 0x000fe40000011418 */
[C---:B------:R-:W-:Y:S01]  /*04d0*/  ISETP.GE.AND P3, PT, R25.reuse, 0x40, PT ;  /* 0x000000401900780c */ /* 0x040fe20003f66270 */
[----:B------:R-:W-:Y:S01]  /*04e0*/  IMAD.IADD R25, R25, 0x1, -R6 ;  /* 0x0000000119197824 */ /* 0x000fe200078e0a06 */
[----:B------:R-:W-:Y:S02]  /*04f0*/  LOP3.LUT R6, R26, 0xffffffe0, RZ, 0xc0, !PT ;  /* 0xffffffe01a067812 */ /* 0x000fe400078ec0ff */
[----:B------:R-:W-:Y:S01]  /*0500*/  LEA.HI R26, R27, R24, RZ, 0x3 ;  /* 0x000000181b1a7211 */ /* 0x000fe200078f18ff */
[----:B------:R-:W-:-:S02]  /*0510*/  IMAD R31, R31, 0x2, R0 ;  /* 0x000000021f1f7824 */ /* 0x000fc400078e0200 */
[----:B------:R-:W-:Y:S01]  /*0520*/  IMAD.SHL.U32 R27, R7, 0x4, RZ ;  /* 0x00000004071b7824 */ /* 0x000fe200078e00ff */
[----:B------:R-:W-:Y:S01]  /*0530*/  LOP3.LUT R7, R26, 0x7ffffff8, RZ, 0xc0, !PT ;  /* 0x7ffffff81a077812 */ /* 0x000fe200078ec0ff */
[----:B------:R-:W-:Y:S02]  /*0540*/  IMAD.IADD R6, R6, 0x1, R31 ;  /* 0x0000000106067824 */ /* 0x000fe400078e021f */
[----:B------:R-:W-:Y:S02]  /*0550*/  IMAD R34, R25, 0x2, R0 ;  /* 0x0000000219227824 */ /* 0x000fe400078e0200 */
[----:B------:R-:W-:Y:S02]  /*0560*/  IMAD.SHL.U32 R32, R26, 0x4, RZ ;  /* 0x000000041a207824 */ /* 0x000fe400078e00ff */
[----:B------:R-:W-:Y:S01]  /*0570*/  IMAD.IADD R25, R24, 0x1, -R7 ;  /* 0x0000000118197824 */ /* 0x000fe200078e0a07 */
[----:B------:R-:W-:-:S03]  /*0580*/  LOP3.LUT R27, R27, 0xffffffe0, RZ, 0xc0, !PT ;  /* 0xffffffe01b1b7812 */ /* 0x000fc600078ec0ff */
[----:B------:R-:W-:Y:S02]  /*0590*/  IMAD R25, R25, 0x2, R0 ;  /* 0x0000000219197824 */ /* 0x000fe400078e0200 */
[----:B------:R-:W-:Y:S01]  /*05a0*/  IMAD.IADD R7, R27, 0x1, R34 ;  /* 0x000000011b077824 */ /* 0x000fe200078e0222 */
[C---:B--2---:R-:W-:Y:S02]  /*05b0*/  FSETP.GT.AND P1, PT, R5.reuse, -R8, PT ;  /* 0x800000080500720b */ /* 0x044fe40003f24000 */
[C---:B------:R-:W-:Y:S01]  /*05c0*/  FSETP.GT.AND P6, PT, R5.reuse, -R9, PT ;  /* 0x800000090500720b */ /* 0x040fe20003fc4000 */
[C---:B------:R-:W-:Y:S01]  /*05d0*/  FADD R8, R5.reuse, R8 ;  /* 0x0000000805087221 */ /* 0x040fe20000000000 */
[----:B------:R-:W-:Y:S01]  /*05e0*/  SEL R28, RZ, 0x1, !P1 ;  /* 0x00000001ff1c7807 */ /* 0x000fe20004800000 */
[C---:B------:R-:W-:Y:S01]  /*05f0*/  FADD R9, R5.reuse, R9 ;  /* 0x0000000905097221 */ /* 0x040fe20000000000 */
[----:B------:R-:W-:-:S07]  /*0600*/  FSETP.GT.AND P5, PT, R5, -R10, PT ;  /* 0x8000000a0500720b */ /* 0x000fce0003fa4000 */
[----:B------:R-:W-:Y:S01]  /*0610*/  @!P1 FMUL R8, R8, 0.0099999997764825820923 ;  /* 0x3c23d70a08089820 */ /* 0x000fe20000400000 */
[----:B------:R-:W-:Y:S01]  /*0620*/  FSETP.GT.AND P1, PT, R5, -R11, PT ;  /* 0x8000000b0500720b */ /* 0x000fe20003f24000 */
[----:B------:R-:W-:Y:S01]  /*0630*/  @!P6 FMUL R9, R9, 0.0099999997764825820923 ;  /* 0x3c23d70a0909e820 */ /* 0x000fe20000400000 */
[----:B------:R-:W-:Y:S02]  /*0640*/  SEL R33, RZ, 0x1, !P6 ;  /* 0x00000001ff217807 */ /* 0x000fe40007000000 */
[C---:B----4-:R-:W-:Y:S01]  /*0650*/  FSETP.GT.AND P6, PT, R5.reuse, -R12, PT ;  /* 0x8000000c0500720b */ /* 0x050fe20003fc4000 */
[C---:B------:R-:W-:Y:S01]  /*0660*/  FADD R11, R5.reuse, R11 ;  /* 0x0000000b050b7221 */ /* 0x040fe20000000000 */
[----:B------:R-:W-:Y:S01]  /*0670*/  FADD R10, R5, R10 ;  /* 0x0000000a050a7221 */ /* 0x000fe20000000000 */
[----:B------:R-:W-:Y:S02]  /*0680*/  SEL R31, RZ, 0x1, !P1 ;  /* 0x00000001ff1f7807 */ /* 0x000fe40004800000 */
[----:B------:R-:W-:Y:S01]  /*0690*/  SEL R30, RZ, 0x1, !P5 ;  /* 0x00000001ff1e7807 */ /* 0x000fe20006800000 */
[----:B------:R-:W-:-:S03]  /*06a0*/  @!P5 FMUL R10, R10, 0.0099999997764825820923 ;  /* 0x3c23d70a0a0ad820 */ /* 0x000fc60000400000 */
[----:B------:R-:W-:Y:S01]  /*06b0*/  @!P1 FMUL R11, R11, 0.0099999997764825820923 ;  /* 0x3c23d70a0b0b9820 */ /* 0x000fe20000400000 */
[----:B------:R-:W-:Y:S01]  /*06c0*/  ISETP.GE.AND P1, PT, R24, 0x40, PT ;  /* 0x000000401800780c */ /* 0x000fe20003f26270 */
[C---:B------:R-:W-:Y:S01]  /*06d0*/  FADD R24, R5.reuse, R12 ;  /* 0x0000000c05187221 */ /* 0x040fe20000000000 */
[C---:B------:R-:W-:Y:S02]  /*06e0*/  FSETP.GT.AND P5, PT, R5.reuse, -R13, PT ;  /* 0x8000000d0500720b */ /* 0x040fe40003fa4000 */
[----:B------:R-:W-:Y:S01]  /*06f0*/  LOP3.LUT R12, R32, 0xffffffe0, RZ, 0xc0, !PT ;  /* 0xffffffe0200c7812 */ /* 0x000fe200078ec0ff */
[----:B------:R-:W-:Y:S01]  /*0700*/  @!P6 FMUL R24, R24, 0.0099999997764825820923 ;  /* 0x3c23d70a1818e820 */ /* 0x000fe20000400000 */
[----:B------:R-:W-:Y:S02]  /*0710*/  SEL R32, RZ, 0x1, !P6 ;  /* 0x00000001ff207807 */ /* 0x000fe40007000000 */
[C---:B------:R-:W-:Y:S01]  /*0720*/  FSETP.GT.AND P6, PT, R5.reuse, -R14, PT ;  /* 0x8000000e0500720b */ /* 0x040fe20003fc4000 */
[C---:B------:R-:W-:Y:S01]  /*0730*/  FADD R26, R5.reuse, R13 ;  /* 0x0000000d051a7221 */ /* 0x040fe20000000000 */
[----:B------:R-:W-:Y:S01]  /*0740*/  FADD R27, R5, R14 ;  /* 0x0000000e051b7221 */ /* 0x000fe20000000000 */
[----:B------:R-:W-:Y:S01]  /*0750*/  SEL R13, RZ, 0x1, !P5 ;  /* 0x00000001ff0d7807 */ /* 0x000fe20006800000 */
[----:B------:R-:W-:Y:S01]  /*0760*/  IMAD.IADD R25, R12, 0x1, R25 ;  /* 0x000000010c197824 */ /* 0x000fe200078e0219 */
[----:B------:R-:W-:-:S02]  /*0770*/  PRMT R12, R28, 0x3340, R33 ;  /* 0x000033401c0c7816 */ /* 0x000fc40000000021 */
[----:B------:R-:W-:Y:S01]  /*0780*/  @!P5 FMUL R26, R26, 0.0099999997764825820923 ;  /* 0x3c23d70a1a1ad820 */ /* 0x000fe20000400000 */
[C---:B------:R-:W-:Y:S01]  /*0790*/  FSETP.GT.AND P5, PT, R5.reuse, -R15, PT ;  /* 0x8000000f0500720b */ /* 0x040fe20003fa4000 */
[----:B------:R-:W-:Y:S01]  /*07a0*/  FADD R28, R5, R15 ;  /* 0x0000000f051c7221 */ /* 0x000fe20000000000 */
[----:B------:R-:W-:-:S03]  /*07b0*/  SEL R15, RZ, 0x1, !P6 ;  /* 0x00000001ff0f7807 */ /* 0x000fc60007000000 */
[----:B------:R-:W-:Y:S01]  /*07c0*/  @!P6 FMUL R27, R27, 0.0099999997764825820923 ;  /* 0x3c23d70a1b1be820 */ /* 0x000fe20000400000 */
[C---:B-----5:R-:W-:Y:S01]  /*07d0*/  FSETP.GT.AND P6, PT, R5.reuse, -R16, PT ;  /* 0x800000100500720b */ /* 0x060fe20003fc4000 */
[----:B------:R-:W-:Y:S01]  /*07e0*/  FADD R16, R5, R16 ;  /* 0x0000001005107221 */ /* 0x000fe20000000000 */
[----:B------:R-:W-:Y:S02]  /*07f0*/  SEL R14, RZ, 0x1, !P5 ;  /* 0x00000001ff0e7807 */ /* 0x000fe40006800000 */
[----:B------:R-:W-:-:S03]  /*0800*/  SEL R33, RZ, 0x1, !P6 ;  /* 0x00000001ff217807 */ /* 0x000fc60007000000 */
[----:B------:R-:W-:Y:S01]  /*0810*/  @!P5 FMUL R28, R28, 0.0099999997764825820923 ;  /* 0x3c23d70a1c1cd820 */ /* 0x000fe20000400000 */
[----:B------:R-:W-:-:S05]  /*0820*/  FSETP.GT.AND P5, PT, R5, -R17, PT ;  /* 0x800000110500720b */ /* 0x000fca0003fa4000 */
[----:B------:R-:W-:Y:S01]  /*0830*/  @!P6 FMUL R16, R16, 0.0099999997764825820923 ;  /* 0x3c23d70a1010e820 */ /* 0x000fe20000400000 */
[C---:B------:R-:W-:Y:S01]  /*0840*/  FSETP.GT.AND P6, PT, R5.reuse, -R18, PT ;  /* 0x800000120500720b */ /* 0x040fe20003fc4000 */
[C---:B------:R-:W-:Y:S01]  /*0850*/  FADD R17, R5.reuse, R17 ;  /* 0x0000001105117221 */ /* 0x040fe20000000000 */
[----:B------:R-:W-:Y:S01]  /*0860*/  PRMT R13, R32, 0x3340, R13 ;  /* 0x00003340200d7816 */ /* 0x000fe2000000000d */
[----:B------:R-:W-:Y:S01]  /*0870*/  FADD R18, R5, R18 ;  /* 0x0000001205127221 */ /* 0x000fe20000000000 */
[----:B------:R-:W-:Y:S02]  /*0880*/  SEL R32, RZ, 0x1, !P5 ;  /* 0x00000001ff207807 */ /* 0x000fe40006800000 */
[----:B------:R-:W-:Y:S01]  /*0890*/  PRMT R31, R30, 0x3340, R31 ;  /* 0x000033401e1f7816 */ /* 0x000fe2000000001f */
[----:B------:R-:W-:Y:S01]  /*08a0*/  @!P5 FMUL R17, R17, 0.0099999997764825820923 ;  /* 0x3c23d70a1111d820 */ /* 0x000fe20000400000 */
[----:B------:R-:W-:Y:S02]  /*08b0*/  FSETP.GT.AND P5, PT, R5, -R19, PT ;  /* 0x800000130500720b */ /* 0x000fe40003fa4000 */
[----:B------:R-:W-:-:S02]  /*08c0*/  PRMT R30, R15, 0x3340, R14 ;  /* 0x000033400f1e7816 */ /* 0x000fc4000000000e */
[----:B------:R-:W-:Y:S01]  /*08d0*/  PRMT R14, R33, 0x3340, R32 ;  /* 0x00003340210e7816 */ /* 0x000fe20000000020 */
[----:B------:R-:W-:Y:S01]  /*08e0*/  @!P6 FMUL R18, R18, 0.0099999997764825820923 ;  /* 0x3c23d70a1212e820 */ /* 0x000fe20000400000 */
[----:B------:R-:W-:Y:S02]  /*08f0*/  SEL R32, RZ, 0x1, !P6 ;  /* 0x00000001ff207807 */ /* 0x000fe40007000000 */
[C---:B------:R-:W-:Y:S02]  /*0900*/  FSETP.GT.AND P6, PT, R5.reuse, -R22, PT ;  /* 0x800000160500720b */ /* 0x040fe40003fc4000 */
[----:B------:R-:W-:Y:S01]  /*0910*/  SEL R15, RZ, 0x1, !P5 ;  /* 0x00000001ff0f7807 */ /* 0x000fe20006800000 */
[C---:B------:R-:W-:Y:S01]  /*0920*/  FADD R19, R5.reuse, R19 ;  /* 0x0000001305137221 */ /* 0x040fe20000000000 */
[----:B------:R-:W-:Y:S02]  /*0930*/  FADD R22, R5, R22 ;  /* 0x0000001605167221 */ /* 0x000fe40000000000 */
[----:B------:R-:W-:Y:S01]  /*0940*/  PRMT R15, R32, 0x3340, R15 ;  /* 0x00003340200f7816 */ /* 0x000fe2000000000f */
[----:B------:R-:W-:Y:S01]  /*0950*/  @!P5 FMUL R19, R19, 0.0099999997764825820923 ;  /* 0x3c23d70a1313d820 */ /* 0x000fe20000400000 */
[----:B------:R-:W-:-:S02]  /*0960*/  IADD3 R34, P5, R29, UR4, RZ ;  /* 0x000000041d227c10 */ /* 0x000fc4000ffbe0ff */
[----:B------:R-:W-:Y:S02]  /*0970*/  PRMT R14, R14, 0x5410, R15 ;  /* 0x000054100e0e7816 */ /* 0x000fe4000000000f */
[----:B------:R-:W-:Y:S01]  /*0980*/  PRMT R12, R12, 0x5410, R31 ;  /* 0x000054100c0c7816 */ /* 0x000fe2000000001f */
[----:B------:R-:W-:Y:S01]  /*0990*/  @!P6 FMUL R22, R22, 0.0099999997764825820923 ;  /* 0x3c23d70a1616e820 */ /* 0x000fe20000400000 */
[----:B------:R-:W-:Y:S02]  /*09a0*/  SEL R15, RZ, 0x1, !P6 ;  /* 0x00000001ff0f7807 */ /* 0x000fe40007000000 */
[----:B------:R-:W-:Y:S02]  /*09b0*/  LOP3.LUT R31, R4, 0xc, RZ, 0xfc, !PT ;  /* 0x0000000c041f7812 */ /* 0x000fe400078efcff */
[----:B------:R-:W-:Y:S02]  /*09c0*/  FSETP.GT.AND P6, PT, R5, -R20, PT ;  /* 0x800000140500720b */ /* 0x000fe40003fc4000 */
[----:B------:R-:W-:-:S02]  /*09d0*/  LEA.HI.X.SX32 R35, R29, UR5, 0x1, P5 ;  /* 0x000000051d237c11 */ /* 0x000fc4000a8f0eff */
[----:B------:R-:W-:Y:S02]  /*09e0*/  FSETP.GT.AND P5, PT, R5, -R21, PT ;  /* 0x800000150500720b */ /* 0x000fe40003fa4000 */
[----:B------:R-:W-:Y:S02]  /*09f0*/  PRMT R13, R13, 0x5410, R30 ;  /* 0x000054100d0d7816 */ /* 0x000fe4000000001e */
[----:B------:R-:W-:Y:S01]  /*0a00*/  SHF.R.S32.HI R30, RZ, 0x1f, R31 ;  /* 0x0000001fff1e7819 */ /* 0x000fe2000001141f */
[----:B------:R-:W-:-:S03]  /*0a10*/  FADD R20, R5, R20 ;  /* 0x0000001405147221 */ /* 0x000fc60000000000 */
[----:B------:R-:W-:Y:S01]  /*0a20*/  LEA.HI R29, R30, R31, RZ, 0x3 ;  /* 0x0000001f1e1d7211 */ /* 0x000fe200078f18ff */
[----:B------:R-:W-:Y:S01]  /*0a30*/  FADD R21, R5, R21 ;  /* 0x0000001505157221 */ /* 0x000fe20000000000 */
[----:B------:R-:W-:Y:S01]  /*0a40*/  @!P6 FMUL R20, R20, 0.0099999997764825820923 ;  /* 0x3c23d70a1414e820 */ /* 0x000fe20000400000 */
[----:B------:R-:W-:Y:S02]  /*0a50*/  SEL R33, RZ, 0x1, !P6 ;  /* 0x00000001ff217807 */ /* 0x000fe40007000000 */
[----:B------:R-:W-:Y:S01]  /*0a60*/  LOP3.LUT R32, R29, 0x7ffffff8, RZ, 0xc0, !PT ;  /* 0x7ffffff81d207812 */ /* 0x000fe200078ec0ff */
[----:B------:R-:W-:Y:S01]  /*0a70*/  @!P5 FMUL R21, R21, 0.0099999997764825820923 ;  /* 0x3c23d70a1515d820 */ /* 0x000fe20000400000 */
[----:B------:R-:W-:Y:S02]  /*0a80*/  FSETP.GT.AND P6, PT, R5, -R23, PT ;  /* 0x800000170500720b */ /* 0x000fe40003fc4000 */
[----:B------:R-:W-:Y:S02]  /*0a90*/  SEL R30, RZ, 0x1, !P5 ;  /* 0x00000001ff1e7807 */ /* 0x000fe40006800000 */
[C---:B------:R-:W-:Y:S01]  /*0aa0*/  ISETP.GE.AND P5, PT, R31.reuse, 0x40, PT ;  /* 0x000000401f00780c */ /* 0x040fe20003fa6270 */
[----:B------:R-:W-:Y:S01]  /*0ab0*/  IMAD.IADD R31, R31, 0x1, -R32 ;  /* 0x000000011f1f7824 */ /* 0x000fe200078e0a20 */
[----:B------:R-:W-:-:S02]  /*0ac0*/  SEL R32, RZ, 0x1, !P6 ;  /* 0x00000001ff207807 */ /* 0x000fc40007000000 */
[----:B------:R-:W-:Y:S02]  /*0ad0*/  PRMT R30, R33, 0x3340, R30 ;  /* 0x00003340211e7816 */ /* 0x000fe4000000001e */
[----:B------:R-:W-:Y:S01]  /*0ae0*/  PRMT R15, R15, 0x3340, R32 ;  /* 0x000033400f0f7816 */ /* 0x000fe20000000020 */
[----:B------:R-:W-:Y:S01]  /*0af0*/  IMAD R32, R31, 0x2, R0 ;  /* 0x000000021f207824 */ /* 0x000fe200078e0200 */
[----:B------:R-:W-:Y:S01]  /*0b00*/  LOP3.LUT R31, R4, 0xe, RZ, 0xfc, !PT ;  /* 0x0000000e041f7812 */ /* 0x000fe200078efcff */
[----:B------:R-:W-:Y:S01]  /*0b10*/  IMAD.SHL.U32 R29, R29, 0x4, RZ ;  /* 0x000000041d1d7824 */ /* 0x000fe200078e00ff */
[----:B------:R-:W-:Y:S02]  /*0b20*/  PRMT R15, R30, 0x5410, R15 ;  /* 0x000054101e0f7816 */ /* 0x000fe4000000000f */
[----:B------:R-:W-:Y:S02]  /*0b30*/  SHF.R.S32.HI R30, RZ, 0x1f, R31 ;  /* 0x0000001fff1e7819 */ /* 0x000fe4000001141f */
[----:B------:R-:W-:-:S02]  /*0b40*/  LOP3.LUT R29, R29, 0xffffffe0, RZ, 0xc0, !PT ;  /* 0xffffffe01d1d7812 */ /* 0x000fc400078ec0ff */
[----:B------:R-:W-:-:S03]  /*0b50*/  LEA.HI R30, R30, R31, RZ, 0x3 ;  /* 0x0000001f1e1e7211 */ /* 0x000fc600078f18ff */
[----:B------:R-:W-:Y:S01]  /*0b60*/  IMAD.IADD R29, R29, 0x1, R32 ;  /* 0x000000011d1d7824 */ /* 0x000fe200078e0220 */
[----:B------:R-:W-:Y:S01]  /*0b70*/  LOP3.LUT R32, R30, 0x7ffffff8, RZ, 0xc0, !PT ;  /* 0x7ffffff81e207812 */ /* 0x000fe200078ec0ff */
[----:B------:R1:W-:Y:S01]  /*0b80*/  @!P0 STG.E.128 desc[UR6][R34.64], R12 ;  /* 0x0000000c22008986 */ /* 0x0003e2000c101d06 */
[----:B------:R-:W-:-:S03]  /*0b90*/  ISETP.GE.AND P0, PT, R31, 0x40, PT ;  /* 0x000000401f00780c */ /* 0x000fc60003f06270 */
[----:B------:R-:W-:Y:S02]  /*0ba0*/  IMAD.IADD R31, R31, 0x1, -R32 ;  /* 0x000000011f1f7824 */ /* 0x000fe400078e0a20 */
[----:B------:R-:W-:Y:S02]  /*0bb0*/  FADD R32, R5, R23 ;  /* 0x0000001705207221 */ /* 0x000fe40000000000 */
[----:B------:R-:W2:Y:S01]  /*0bc0*/  S2R R23, SR_TID.X ;  /* 0x0000000000177919 */ /* 0x000ea20000002100 */
[----:B------:R-:W3:Y:S01]  /*0bd0*/  S2UR UR5, SR_CgaCtaId ;  /* 0x00000000000579c3 */ /* 0x000ee20000008800 */
[----:B------:R-:W-:Y:S01]  /*0be0*/  UMOV UR4, 0x400 ;  /* 0x0000040000047882 */ /* 0x000fe20000000000 */
[----:B------:R-:W-:-:S06]  /*0bf0*/  SHF.R.S32.HI R33, RZ, 0x1f, R4 ;  /* 0x0000001fff217819 */ /* 0x000fcc0000011404 */
[----:B-1----:R-:W1:Y:S01]  /*0c00*/  LDC.64 R34, c[0x0][0x228] ;  /* 0x00008a00ff227b82 */ /* 0x002e620000000a00 */
[----:B---3--:R-:W-:Y:S01]  /*0c10*/  UPRMT UR4, UR5, 0x654, UR4 ;  /* 0x0000065405047896 */ /* 0x008fe20008000004 */
[----:B--2---:R-:W-:Y:S01]  /*0c20*/  SHF.R.U32.HI R5, RZ, 0x4, R23 ;  /* 0x00000004ff057819 */ /* 0x004fe20000011617 */
[C---:B------:R-:W-:Y:S01]  /*0c30*/  IMAD.SHL.U32 R12, R23.reuse, 0x8, RZ ;  /* 0x00000008170c7824 */ /* 0x040fe200078e00ff */
[----:B------:R-:W-:-:S04]  /*0c40*/  LOP3.LUT R23, R23, 0xff, RZ, 0xc0, !PT ;  /* 0x000000ff17177812 */ /* 0x000fc800078ec0ff */
[----:B------:R-:W-:-:S05]  /*0c50*/  LEA R23, R23, UR4, 0x2 ;  /* 0x0000000417177c11 */ /* 0x000fca000f8e10ff */
[----:B------:R-:W-:Y:S04]  /*0c60*/  STS [R23], R8 ;  /* 0x0000000817007388 */ /* 0x000fe80000000800 */
[----:B------:R-:W-:Y:S01]  /*0c70*/  STS [R23+0x408], R9 ;  /* 0x0004080917007388 */ /* 0x000fe20000000800 */
[----:B------:R-:W-:Y:S02]  /*0c80*/  LOP3.LUT R5, R5, 0x8, RZ, 0xc0, !PT ;  /* 0x0000000805057812 */ /* 0x000fe400078ec0ff */
[----:B------:R-:W-:-:S04]  /*0c90*/  LOP3.LUT R12, R12, 0x7f8, RZ, 0xc0, !PT ;  /* 0x000007f80c0c7812 */ /* 0x000fc800078ec0ff */
[----:B------:R-:W-:Y:S01]  /*0ca0*/  IADD3 R5, R12, UR4, R5 ;  /* 0x000000040c057c10 */ /* 0x000fe2000fffe005 */
[----:B------:R-:W-:Y:S06]  /*0cb0*/  BAR.SYNC.DEFER_BLOCKING 0x0 ;  /* 0x0000000000007b1d */ /* 0x000fec0000010000 */
[----:B------:R-:W2:Y:S02]  /*0cc0*/  LDS.64 R12, [R5] ;  /* 0x00000000050c7984 */ /* 0x000ea40000000a00 */
[----:B------:R-:W-:Y:S06]  /*0cd0*/  BAR.SYNC.DEFER_BLOCKING 0x0 ;  /* 0x0000000000007b1d */ /* 0x000fec0000010000 */
[----:B------:R-:W-:Y:S04]  /*0ce0*/  STS [R23], R10 ;  /* 0x0000000a17007388 */ /* 0x000fe80000000800 */
[----:B------:R-:W-:Y:S01]  /*0cf0*/  STS [R23+0x408], R11 ;  /* 0x0004080b17007388 */ /* 0x000fe20000000800 */
[----:B------:R-:W-:Y:S06]  /*0d00*/  BAR.SYNC.DEFER_BLOCKING 0x0 ;  /* 0x0000000000007b1d */ /* 0x000fec0000010000 */
[----:B------:R-:W3:Y:S02]  /*0d10*/  LDS.64 R14, [R5] ;  /* 0x00000000050e7984 */ /* 0x000ee40000000a00 */
[----:B------:R-:W-:Y:S06]  /*0d20*/  BAR.SYNC.DEFER_BLOCKING 0x0 ;  /* 0x0000000000007b1d */ /* 0x000fec0000010000 */
[----:B------:R4:W-:Y:S04]  /*0d30*/  STS [R23], R24 ;  /* 0x0000001817007388 */ /* 0x0009e80000000800 */
[----:B------:R-:W-:Y:S01]  /*0d40*/  STS [R23+0x408], R26 ;  /* 0x0004081a17007388 */ /* 0x000fe20000000800 */
[----:B------:R-:W-:Y:S06]  /*0d50*/  BAR.SYNC.DEFER_BLOCKING 0x0 ;  /* 0x0000000000007b1d */ /* 0x000fec0000010000 */
[----:B------:R-:W5:Y:S02]  /*0d60*/  LDS.64 R8, [R5] ;  /* 0x0000000005087984 */ /* 0x000f640000000a00 */
[----:B------:R-:W-:Y:S06]  /*0d70*/  BAR.SYNC.DEFER_BLOCKING 0x0 ;  /* 0x0000000000007b1d */ /* 0x000fec0000010000 */
[----:B------:R-:W-:Y:S04]  /*0d80*/  STS [R23], R27 ;  /* 0x0000001b17007388 */ /* 0x000fe80000000800 */
[----:B------:R-:W-:Y:S01]  /*0d90*/  STS [R23+0x408], R28 ;  /* 0x0004081c17007388 */ /* 0x000fe20000000800 */
[----:B------:R-:W-:Y:S06]  /*0da0*/  BAR.SYNC.DEFER_BLOCKING 0x0 ;  /* 0x0000000000007b1d */ /* 0x000fec0000010000 */
[----:B------:R-:W2:Y:S02]  /*0db0*/  LDS.64 R10, [R5] ;  /* 0x00000000050a7984 */ /* 0x000ea40000000a00 */
        /* <DEDUP_REMOVED lines=12> */
[----:B------:R1:W-:Y:S01]  /*0e80*/  STS [R23+0x408], R21 ;  /* 0x0004081517007388 */ /* 0x0003e20000000800 */
[----:B------:R-:W-:Y:S01]  /*0e90*/  BAR.SYNC.DEFER_BLOCKING 0x0 ;  /* 0x0000000000007b1d */ /* 0x000fe20000010000 */
[----:B------:R-:W-:-:S05]  /*0ea0*/  @!P6 FMUL R32, R32, 0.0099999997764825820923 ;  /* 0x3c23d70a2020e820 */ /* 0x000fca0000400000 */
[----:B------:R-:W2:Y:S02]  /*0eb0*/  LDS.64 R18, [R5] ;  /* 0x0000000005127984 */ /* 0x000ea40000000a00 */
[----:B------:R-:W-:Y:S01]  /*0ec0*/  BAR.SYNC.DEFER_BLOCKING 0x0 ;  /* 0x0000000000007b1d */ /* 0x000fe20000010000 */
[----:B------:R-:W-:-:S04]  /*0ed0*/  LEA.HI R33, R33, R4, RZ, 0x3 ;  /* 0x0000000421217211 */ /* 0x000fc800078f18ff */
[C---:B------:R-:W-:Y:S01]  /*0ee0*/  LOP3.LUT R37, R33.reuse, 0x7ffffff8, RZ, 0xc0, !PT ;  /* 0x7ffffff821257812 */ /* 0x040fe200078ec0ff */
[----:B------:R-:W-:Y:S01]  /*0ef0*/  IMAD.SHL.U32 R33, R33, 0x4, RZ ;  /* 0x0000000421217824 */ /* 0x000fe200078e00ff */
[----:B------:R-:W-:-:S03]  /*0f00*/  SHF.R.S32.HI R2, RZ, 0x1b, R2 ;  /* 0x0000001bff027819 */ /* 0x000fc60000011402 */
[C---:B------:R-:W-:Y:S01]  /*0f10*/  IMAD.IADD R37, R4.reuse, 0x1, -R37 ;  /* 0x0000000104257824 */ /* 0x040fe200078e0a25 */
[C---:B------:R-:W-:Y:S02]  /*0f20*/  ISETP.GE.AND P6, PT, R4.reuse, 0x40, PT ;  /* 0x000000400400780c */ /* 0x040fe40003fc6270 */
[----:B------:R-:W-:Y:S01]  /*0f30*/  LOP3.LUT R33, R33, 0xffffffe0, RZ, 0xc0, !PT ;  /* 0xffffffe021217812 */ /* 0x000fe200078ec0ff */
[----:B------:R-:W-:Y:S04]  /*0f40*/  STS [R23], R22 ;  /* 0x0000001617007388 */ /* 0x000fe80000000800 */
[----:B------:R2:W-:Y:S01]  /*0f50*/  STS [R23+0x408], R32 ;  /* 0x0004082017007388 */ /* 0x0005e20000000800 */
[----:B------:R-:W-:Y:S01]  /*0f60*/  LOP3.LUT R4, R4, 0x8, RZ, 0xfc, !PT ;  /* 0x0000000804047812 */ /* 0x000fe200078efcff */
[----:B----4-:R-:W-:Y:S01]  /*0f70*/  IMAD R24, R37, 0x2, R0 ;  /* 0x0000000225187824 */ /* 0x010fe200078e0200 */
[----:B01----:R-:W-:-:S03]  /*0f80*/  SGXT R21, R2, 0x1 ;  /* 0x000000010215781a */ /* 0x003fc60000000200 */
[----:B------:R-:W-:Y:S01]  /*0f90*/  IMAD.IADD R33, R33, 0x1, R24 ;  /* 0x0000000121217824 */ /* 0x000fe200078e0218 */
[----:B------:R-:W-:-:S03]  /*0fa0*/  LEA.HI R21, R21, R4, RZ, 0x3 ;  /* 0x0000000415157211 */ /* 0x000fc600078f18ff */
[----:B------:R-:W-:Y:S01]  /*0fb0*/  IMAD.WIDE R36, R33, 0x4, R34 ;  /* 0x0000000421247825 */ /* 0x000fe200078e0222 */
[----:B------:R-:W-:Y:S03]  /*0fc0*/  BAR.SYNC.DEFER_BLOCKING 0x0 ;  /* 0x0000000000007b1d */ /* 0x000fe60000010000 */
[----:B------:R-:W-:-:S05]  /*0fd0*/  IMAD.SHL.U32 R21, R21, 0x4, RZ ;  /* 0x0000000415157824 */ /* 0x000fca00078e00ff */
[----:B------:R-:W-:-:S05]  /*0fe0*/  LOP3.LUT R21, R21, 0xffffffe0, RZ, 0xc0, !PT ;  /* 0xffffffe015157812 */ /* 0x000fca00078ec0ff */
[----:B--2---:R-:W-:Y:S02]  /*0ff0*/  IMAD.IADD R23, R21, 0x1, R24 ;  /* 0x0000000115177824 */ /* 0x004fe400078e0218 */
[--C-:B------:R-:W-:Y:S01]  /*1000*/  IMAD.WIDE R20, R3, 0x4, R34.reuse ;  /* 0x0000000403147825 */ /* 0x100fe200078e0222 */
[----:B------:R0:W-:Y:S01]  /*1010*/  @!P6 STG.E.64 desc[UR6][R36.64], R12 ;  /* 0x0000000c2400e986 */ /* 0x0001e2000c101b06 */
[----:B------:R-:W-:Y:S02]  /*1020*/  ISETP.GE.AND P6, PT, R4, 0x40, PT ;  /* 0x000000400400780c */ /* 0x000fe40003fc6270 */
[----:B------:R-:W-:-:S04]  /*1030*/  IMAD.WIDE R2, R6, 0x4, R34 ;  /* 0x0000000406027825 */ /* 0x000fc800078e0222 */
[--C-:B------:R-:W-:Y:S01]  /*1040*/  IMAD.WIDE R6, R7, 0x4, R34.reuse ;  /* 0x0000000407067825 */ /* 0x100fe200078e0222 */
[----:B---3--:R1:W-:Y:S03]  /*1050*/  @!P2 STG.E.64 desc[UR6][R20.64], R14 ;  /* 0x0000000e1400a986 */ /* 0x0083e6000c101b06 */
[--C-:B------:R-:W-:Y:S01]  /*1060*/  IMAD.WIDE R22, R23, 0x4, R34.reuse ;  /* 0x0000000417167825 */ /* 0x100fe200078e0222 */
[----:B-----5:R1:W-:Y:S03]  /*1070*/  @!P4 STG.E.64 desc[UR6][R2.64], R8 ;  /* 0x000000080200c986 */ /* 0x0203e6000c101b06 */
[--C-:B0-----:R-:W-:Y:S01]  /*1080*/  IMAD.WIDE R12, R25, 0x4, R34.reuse ;  /* 0x00000004190c7825 */ /* 0x101fe200078e0222 */
[----:B------:R1:W-:Y:S03]  /*1090*/  @!P3 STG.E.64 desc[UR6][R6.64], R10 ;  /* 0x0000000a0600b986 */ /* 0x0003e6000c101b06 */
[----:B------:R-:W-:Y:S01]  /*10a0*/  IMAD.WIDE R24, R29, 0x4, R34 ;  /* 0x000000041d187825 */ /* 0x000fe200078e0222 */
[----:B------:R1:W-:Y:S04]  /*10b0*/  @!P6 STG.E.64 desc[UR6][R22.64], R26 ;  /* 0x0000001a1600e986 */ /* 0x0003e8000c101b06 */
[----:B------:R1:W-:Y:S04]  /*10c0*/  @!P1 STG.E.64 desc[UR6][R12.64], R16 ;  /* 0x000000100c009986 */ /* 0x0003e8000c101b06 */
[----:B------:R1:W-:Y:S01]  /*10d0*/  @!P5 STG.E.64 desc[UR6][R24.64], R18 ;  /* 0x000000121800d986 */ /* 0x0003e2000c101b06 */
[----:B------:R-:W-:Y:S05]  /*10e0*/  @P0 EXIT ;  /* 0x000000000000094d */ /* 0x000fea0003800000 */
[----:B------:R-:W0:Y:S01]  /*10f0*/  LDS.64 R4, [R5] ;  /* 0x0000000005047984 */ /* 0x000e220000000a00 */
[----:B------:R-:W-:Y:S02]  /*1100*/  IMAD.SHL.U32 R30, R30, 0x4, RZ ;  /* 0x000000041e1e7824 */ /* 0x000fe400078e00ff */
[----:B------:R-:W-:-:S03]  /*1110*/  IMAD R31, R31, 0x2, R0 ;  /* 0x000000021f1f7824 */ /* 0x000fc600078e0200 */
[----:B------:R-:W-:-:S05]  /*1120*/  LOP3.LUT R30, R30, 0xffffffe0, RZ, 0xc0, !PT ;  /* 0xffffffe01e1e7812 */ /* 0x000fca00078ec0ff */
[----:B------:R-:W-:-:S04]  /*1130*/  IMAD.IADD R31, R30, 0x1, R31 ;  /* 0x000000011e1f7824 */ /* 0x000fc800078e021f */
[----:B------:R-:W-:-:S05]  /*1140*/  IMAD.WIDE R34, R31, 0x4, R34 ;  /* 0x000000041f227825 */ /* 0x000fca00078e0222 */
[----:B0-----:R-:W-:Y:S01]  /*1150*/  STG.E.64 desc[UR6][R34.64], R4 ;  /* 0x0000000422007986 */ /* 0x001fe2000c101b06 */
[----:B------:R-:W-:Y:S05]  /*1160*/  EXIT ;  /* 0x000000000000794d */ /* 0x000fea0003800000 */
.L_x_0:
[----:B------:R-:W-:-:S00]  /*1170*/  BRA `(.L_x_0) ;  /* 0xfffffffc00fc7947 */ /* 0x000fc0000383ffff */
[----:B------:R-:W-:-:S00]  /*1180*/  NOP ;  /* 0x0000000000007918 */ /* 0x000fc00000000000 */
[----:B------:R-:W-:-:S00]  /*1190*/  NOP ;  /* 0x0000000000007918 */ /* 0x000fc00000000000 */
[----:B------:R-:W-:-:S00]  /*11a0*/  NOP ;  /* 0x0000000000007918 */ /* 0x000fc00000000000 */
[----:B------:R-:W-:-:S00]  /*11b0*/  NOP ;  /* 0x0000000000007918 */ /* 0x000fc00000000000 */
[----:B------:R-:W-:-:S00]  /*11c0*/  NOP ;  /* 0x0000000000007918 */ /* 0x000fc00000000000 */
[----:B------:R-:W-:-:S00]  /*11d0*/  NOP ;  /* 0x0000000000007918 */ /* 0x000fc00000000000 */
[----:B------:R-:W-:-:S00]  /*11e0*/  NOP ;  /* 0x0000000000007918 */ /* 0x000fc00000000000 */
[----:B------:R-:W-:-:S00]  /*11f0*/  NOP ;  /* 0x0000000000007918 */ /* 0x000fc00000000000 */
.L_x_1:


//--------------------- .nv.shared.triton_poi_fused_convolution_leaky_relu_pixel_shuffle_10 --------------------------
	.section	.nv.shared.triton_poi_fused_convolution_leaky_relu_pixel_shuffle_10,"aw",@nobits
	.sectionflags	@""
	.align	16
	.zero		1024


//--------------------- .nv.constant0.triton_poi_fused_convolution_leaky_relu_pixel_shuffle_10 --------------------------
	.section	.nv.constant0.triton_poi_fused_convolution_leaky_relu_pixel_shuffle_10,"a",@progbits
	.sectionflags	@""
	.align	4
.nv.constant0.triton_poi_fused_convolution_leaky_relu_pixel_shuffle_10:
	.zero		568
